	.headerflags	@"EF_CUDA_TEXMODE_UNIFIED EF_CUDA_64BIT_ADDRESS EF_CUDA_ACCELERATORS EF_CUDA_SM90 EF_CUDA_VIRTUAL_SM(EF_CUDA_SM90)"
	.elftype	@"ET_EXEC"


//--------------------- .nv.info                  --------------------------
	.section	.nv.info,"",@"SHT_CUDA_INFO"
	.align	4


	//----- nvinfo : EIATTR_REGCOUNT
	.align		4
        /*0000*/ 	.byte	0x04, 0x2f
        /*0002*/ 	.short	(.L_3 - .L_2)
	.align		4
.L_2:
        /*0004*/ 	.word	index@(triton_poi_fused_clone_10)
        /*0008*/ 	.word	0x00000020


	//----- nvinfo : EIATTR_MIN_STACK_SIZE
	.align		4
.L_3:
        /*000c*/ 	.byte	0x04, 0x12
        /*000e*/ 	.short	(.L_5 - .L_4)
	.align		4
.L_4:
        /*0010*/ 	.word	index@(triton_poi_fused_clone_10)
        /*0014*/ 	.word	0x00000000


	//----- nvinfo : EIATTR_FRAME_SIZE
	.align		4
.L_5:
        /*0018*/ 	.byte	0x04, 0x11
        /*001a*/ 	.short	(.L_7 - .L_6)
	.align		4
.L_6:
        /*001c*/ 	.word	index@(triton_poi_fused_clone_10)
        /*0020*/ 	.word	0x00000000


	//----- nvinfo : EIATTR_MIN_STACK_SIZE
	.align		4
.L_7:
        /*0024*/ 	.byte	0x04, 0x12
        /*0026*/ 	.short	(.L_9 - .L_8)
	.align		4
.L_8:
        /*0028*/ 	.word	index@(triton_poi_fused_clone_10)
        /*002c*/ 	.word	0x00000000
.L_9:


//--------------------- .nv.info.triton_poi_fused_clone_10 --------------------------
	.section	.nv.info.triton_poi_fused_clone_10,"",@"SHT_CUDA_INFO"
	.sectionflags	@""
	.align	4


	//----- nvinfo : EIATTR_CUDA_API_VERSION
	.align		4
        /*0000*/ 	.byte	0x04, 0x37
        /*0002*/ 	.short	(.L_11 - .L_10)
.L_10:
        /*0004*/ 	.word	0x0000007c


	//----- nvinfo : EIATTR_KPARAM_INFO
	.align		4
.L_11:
        /*0008*/ 	.byte	0x04, 0x17
        /*000a*/ 	.short	(.L_13 - .L_12)
.L_12:
        /*000c*/ 	.word	0x00000000
        /*0010*/ 	.short	0x0006
        /*0012*/ 	.short	0x0030
        /*0014*/ 	.byte	0x00, 0xf0, 0x11, 0x00


	//----- nvinfo : EIATTR_KPARAM_INFO
	.align		4
.L_13:
        /*0018*/ 	.byte	0x04, 0x17
        /*001a*/ 	.short	(.L_15 - .L_14)
.L_14:
        /*001c*/ 	.word	0x00000000
        /*0020*/ 	.short	0x0005
        /*0022*/ 	.short	0x0028
        /*0024*/ 	.byte	0x00, 0xf4, 0x21, 0x00


	//----- nvinfo : EIATTR_KPARAM_INFO
	.align		4
.L_15:
        /*0028*/ 	.byte	0x04, 0x17
        /*002a*/ 	.short	(.L_17 - .L_16)
.L_16:
        /*002c*/ 	.word	0x00000000
        /*0030*/ 	.short	0x0004
        /*0032*/ 	.short	0x0020
        /*0034*/ 	.byte	0x00, 0xf4, 0x21, 0x00


	//----- nvinfo : EIATTR_KPARAM_INFO
	.align		4
.L_17:
        /*0038*/ 	.byte	0x04, 0x17
        /*003a*/ 	.short	(.L_19 - .L_18)
.L_18:
        /*003c*/ 	.word	0x00000000
        /*0040*/ 	.short	0x0003
        /*0042*/ 	.short	0x0018
        /*0044*/ 	.byte	0x00, 0xf4, 0x21, 0x00


	//----- nvinfo : EIATTR_KPARAM_INFO
	.align		4
.L_19:
        /*0048*/ 	.byte	0x04, 0x17
        /*004a*/ 	.short	(.L_21 - .L_20)
.L_20:
        /*004c*/ 	.word	0x00000000
        /*0050*/ 	.short	0x0002
        /*0052*/ 	.short	0x0010
        /*0054*/ 	.byte	0x00, 0xf4, 0x21, 0x00


	//----- nvinfo : EIATTR_KPARAM_INFO
	.align		4
.L_21:
        /*0058*/ 	.byte	0x04, 0x17
        /*005a*/ 	.short	(.L_23 - .L_22)
.L_22:
        /*005c*/ 	.word	0x00000000
        /*0060*/ 	.short	0x0001
        /*0062*/ 	.short	0x0008
        /*0064*/ 	.byte	0x00, 0xf4, 0x21, 0x00


	//----- nvinfo : EIATTR_KPARAM_INFO
	.align		4
.L_23:
        /*0068*/ 	.byte	0x04, 0x17
        /*006a*/ 	.short	(.L_25 - .L_24)
.L_24:
        /*006c*/ 	.word	0x00000000
        /*0070*/ 	.short	0x0000
        /*0072*/ 	.short	0x0000
        /*0074*/ 	.byte	0x00, 0xf4, 0x21, 0x00


	//----- nvinfo : EIATTR_SPARSE_MMA_MASK
	.align		4
.L_25:
        /*0078*/ 	.byte	0x03, 0x50
        /*007a*/ 	.short	0x0000


	//----- nvinfo : EIATTR_MAXREG_COUNT
	.align		4
        /*007c*/ 	.byte	0x03, 0x1b
        /*007e*/ 	.short	0x00ff


	//----- nvinfo : EIATTR_EXIT_INSTR_OFFSETS
	.align		4
        /*0080*/ 	.byte	0x04, 0x1c
        /*0082*/ 	.short	(.L_27 - .L_26)


	//   ....[0]....
.L_26:
        /*0084*/ 	.word	0x00000bb0


	//----- nvinfo : EIATTR_REQNTID
	.align		4
.L_27:
        /*0088*/ 	.byte	0x04, 0x10
        /*008a*/ 	.short	(.L_29 - .L_28)
.L_28:
        /*008c*/ 	.word	0x00000080
        /*0090*/ 	.word	0x00000001
        /*0094*/ 	.word	0x00000001


	//----- nvinfo : EIATTR_CBANK_PARAM_SIZE
	.align		4
.L_29:
        /*0098*/ 	.byte	0x03, 0x19
        /*009a*/ 	.short	0x0034


	//----- nvinfo : EIATTR_PARAM_CBANK
	.align		4
        /*009c*/ 	.byte	0x04, 0x0a
        /*009e*/ 	.short	(.L_31 - .L_30)
	.align		4
.L_30:
        /*00a0*/ 	.word	index@(.nv.constant0.triton_poi_fused_clone_10)
        /*00a4*/ 	.short	0x0210
        /*00a6*/ 	.short	0x0034


	//----- nvinfo : EIATTR_SW_WAR
	.align		4
.L_31:
        /*00a8*/ 	.byte	0x04, 0x36
        /*00aa*/ 	.short	(.L_33 - .L_32)
.L_32:
        /*00ac*/ 	.word	0x00000008
.L_33:


//--------------------- .nv.callgraph             --------------------------
	.section	.nv.callgraph,"",@"SHT_CUDA_CALLGRAPH"
	.align	4
	.sectionentsize	8
	.align		4
        /*0000*/ 	.word	0x00000000
	.align		4
        /*0004*/ 	.word	0xffffffff
	.align		4
        /*0008*/ 	.word	0x00000000
	.align		4
        /*000c*/ 	.word	0xfffffffe
	.align		4
        /*0010*/ 	.word	0x00000000
	.align		4
        /*0014*/ 	.word	0xfffffffd
	.align		4
        /*0018*/ 	.word	0x00000000
	.align		4
        /*001c*/ 	.word	0xfffffffc


//--------------------- .nv.constant4             --------------------------
	.section	.nv.constant4,"a",@progbits
	.align	8
	.align		8
.nv.constant4:
        /*0000*/ 	.dword	_$_str
	.align		8
        /*0008*/ 	.dword	_$_str_$_2


//--------------------- .text.triton_poi_fused_clone_10 --------------------------
	.section	.text.triton_poi_fused_clone_10,"ax",@progbits
	.align	128
        .global         triton_poi_fused_clone_10
        .type           triton_poi_fused_clone_10,@function
        .size           triton_poi_fused_clone_10,(.L_x_1 - triton_poi_fused_clone_10)
        .other          triton_poi_fused_clone_10,@"STO_CUDA_ENTRY STV_DEFAULT"
triton_poi_fused_clone_10:
.text.triton_poi_fused_clone_10:
[----:B------:R-:W-:Y:S01]  /*0000*/  LDC R1, c[0x0][0x28] ;  /* 0x00000a00ff017b82 */ /* 0x000fe20000000800 */
[----:B------:R-:W1:Y:S01]  /*0010*/  S2R R0, SR_TID.X ;  /* 0x0000000000007919 */ /* 0x000e620000002100 */
[----:B------:R-:W-:Y:S01]  /*0020*/  ULDC.64 UR4, c[0x0][0x208] ;  /* 0x0000820000047ab9 */ /* 0x000fe20000000a00 */
[----:B------:R-:W2:Y:S01]  /*0030*/  S2R R3, SR_CTAID.X ;  /* 0x0000000000037919 */ /* 0x000ea20000002500 */
[----:B-1----:R-:W-:-:S04]  /*0040*/  SHF.L.U32 R0, R0, 0x2, RZ ;  /* 0x0000000200007819 */ /* 0x002fc800000006ff */
[----:B------:R-:W-:-:S04]  /*0050*/  LOP3.LUT R0, R0, 0x1fc, RZ, 0xc0, !PT ;  /* 0x000001fc00007812 */ /* 0x000fc800078ec0ff */
[----:B--2---:R-:W-:-:S04]  /*0060*/  LEA R3, R3, R0, 0xa ;  /* 0x0000000003037211 */ /* 0x004fc800078e50ff */
[----:B------:R-:W-:Y:S01]  /*0070*/  IADD3 R12, R3, 0x201, RZ ;  /* 0x00000201030c7810 */ /* 0x000fe20007ffe0ff */
[C---:B------:R-:W-:Y:S01]  /*0080*/  IMAD.HI R22, R3.reuse, 0x38e38e39, RZ ;  /* 0x38e38e3903167827 */ /* 0x040fe200078e02ff */
[----:B------:R-:W-:Y:S02]  /*0090*/  IADD3 R13, R3, 0x202, RZ ;  /* 0x00000202030d7810 */ /* 0x000fe40007ffe0ff */
[----:B------:R-:W-:Y:S01]  /*00a0*/  IADD3 R16, R3, 0x200, RZ ;  /* 0x0000020003107810 */ /* 0x000fe20007ffe0ff */
[----:B------:R-:W-:Y:S01]  /*00b0*/  IMAD.HI R10, R3, 0x2aaaaaab, RZ ;  /* 0x2aaaaaab030a7827 */ /* 0x000fe200078e02ff */
[----:B------:R-:W-:Y:S02]  /*00c0*/  SHF.R.U32.HI R5, RZ, 0x1f, R22 ;  /* 0x0000001fff057819 */ /* 0x000fe40000011616 */
[----:B------:R-:W-:Y:S01]  /*00d0*/  IADD3 R14, R3, 0x203, RZ ;  /* 0x00000203030e7810 */ /* 0x000fe20007ffe0ff */
[----:B------:R-:W-:Y:S01]  /*00e0*/  IMAD.HI R0, R12, 0x2aaaaaab, RZ ;  /* 0x2aaaaaab0c007827 */ /* 0x000fe200078e02ff */
[----:B------:R-:W-:-:S02]  /*00f0*/  LEA.HI.SX32 R22, R22, R5, 0x19 ;  /* 0x0000000516167211 */ /* 0x000fc400078fcaff */
[----:B------:R-:W-:Y:S01]  /*0100*/  SHF.R.U32.HI R5, RZ, 0x1f, R10 ;  /* 0x0000001fff057819 */ /* 0x000fe2000001160a */
[----:B------:R-:W-:Y:S01]  /*0110*/  IMAD.HI R2, R13, 0x2aaaaaab, RZ ;  /* 0x2aaaaaab0d027827 */ /* 0x000fe200078e02ff */
[----:B------:R-:W-:Y:S02]  /*0120*/  SHF.R.U32.HI R7, RZ, 0x1f, R0 ;  /* 0x0000001fff077819 */ /* 0x000fe40000011600 */
[----:B------:R-:W-:Y:S01]  /*0130*/  LEA.HI.SX32 R10, R10, R5, 0x1e ;  /* 0x000000050a0a7211 */ /* 0x000fe200078ff2ff */
[----:B------:R-:W-:Y:S01]  /*0140*/  IMAD.HI R21, R16, 0x38e38e39, RZ ;  /* 0x38e38e3910157827 */ /* 0x000fe200078e02ff */
[----:B------:R-:W-:Y:S02]  /*0150*/  SHF.R.U32.HI R9, RZ, 0x1f, R2 ;  /* 0x0000001fff097819 */ /* 0x000fe40000011602 */
[----:B------:R-:W-:Y:S01]  /*0160*/  LEA.HI R5, R0, R7, RZ, 0x1e ;  /* 0x0000000700057211 */ /* 0x000fe200078ff0ff */
[----:B------:R-:W-:Y:S01]  /*0170*/  IMAD.HI R23, R14, 0x2aaaaaab, RZ ;  /* 0x2aaaaaab0e177827 */ /* 0x000fe200078e02ff */
[----:B------:R-:W1:Y:S01]  /*0180*/  LDC.64 R6, c[0x0][0x220] ;  /* 0x00008800ff067b82 */ /* 0x000e620000000a00 */
[----:B------:R-:W-:-:S02]  /*0190*/  SHF.R.U32.HI R8, RZ, 0x1f, R21 ;  /* 0x0000001fff087819 */ /* 0x000fc40000011615 */
[----:B------:R-:W-:Y:S01]  /*01a0*/  LEA.HI R0, R2, R9, RZ, 0x1e ;  /* 0x0000000902007211 */ /* 0x000fe200078ff0ff */
[----:B------:R-:W-:Y:S01]  /*01b0*/  IMAD.HI R11, R16, 0x2aaaaaab, RZ ;  /* 0x2aaaaaab100b7827 */ /* 0x000fe200078e02ff */
[----:B------:R-:W-:Y:S02]  /*01c0*/  SHF.R.U32.HI R4, RZ, 0x1f, R23 ;  /* 0x0000001fff047819 */ /* 0x000fe40000011617 */
[----:B------:R-:W-:Y:S01]  /*01d0*/  IADD3 R2, R3, 0x1, RZ ;  /* 0x0000000103027810 */ /* 0x000fe20007ffe0ff */
[----:B------:R-:W-:Y:S01]  /*01e0*/  IMAD R12, R5, -0x18, R12 ;  /* 0xffffffe8050c7824 */ /* 0x000fe200078e020c */
[----:B------:R-:W-:Y:S01]  /*01f0*/  LEA.HI.SX32 R21, R21, R8, 0x19 ;  /* 0x0000000815157211 */ /* 0x000fe200078fcaff */
[----:B------:R-:W-:Y:S01]  /*0200*/  IMAD R13, R0, -0x18, R13 ;  /* 0xffffffe8000d7824 */ /* 0x000fe200078e020d */
[----:B------:R-:W-:Y:S01]  /*0210*/  LEA.HI R23, R23, R4, RZ, 0x1e ;  /* 0x0000000417177211 */ /* 0x000fe200078ff0ff */
[----:B------:R-:W-:Y:S01]  /*0220*/  IMAD.HI R19, R2, 0x2aaaaaab, RZ ;  /* 0x2aaaaaab02137827 */ /* 0x000fe200078e02ff */
[----:B------:R-:W-:-:S02]  /*0230*/  IADD3 R15, R3, 0x2, RZ ;  /* 0x00000002030f7810 */ /* 0x000fc40007ffe0ff */
[----:B------:R-:W-:Y:S01]  /*0240*/  SHF.R.U32.HI R4, RZ, 0x1f, R11 ;  /* 0x0000001fff047819 */ /* 0x000fe2000001160b */
[----:B------:R-:W-:Y:S01]  /*0250*/  IMAD R14, R23, -0x18, R14 ;  /* 0xffffffe8170e7824 */ /* 0x000fe200078e020e */
[----:B------:R-:W-:Y:S01]  /*0260*/  LEA.HI R24, R22, R22, RZ, 0x5 ;  /* 0x0000001616187211 */ /* 0x000fe200078f28ff */
[----:B------:R-:W-:Y:S01]  /*0270*/  IMAD.HI R18, R15, 0x2aaaaaab, RZ ;  /* 0x2aaaaaab0f127827 */ /* 0x000fe200078e02ff */
[----:B------:R-:W-:Y:S02]  /*0280*/  IADD3 R17, R3, 0x3, RZ ;  /* 0x0000000303117810 */ /* 0x000fe40007ffe0ff */
[----:B------:R-:W-:Y:S02]  /*0290*/  LEA.HI R8, R21, R21, RZ, 0x5 ;  /* 0x0000001515087211 */ /* 0x000fe400078f28ff */
[----:B------:R-:W-:Y:S01]  /*02a0*/  LEA.HI.SX32 R11, R11, R4, 0x1e ;  /* 0x000000040b0b7211 */ /* 0x000fe200078ff2ff */
[----:B------:R-:W-:Y:S01]  /*02b0*/  IMAD.HI R20, R17, 0x2aaaaaab, RZ ;  /* 0x2aaaaaab11147827 */ /* 0x000fe200078e02ff */
[----:B------:R-:W-:-:S02]  /*02c0*/  LOP3.LUT R27, R24, 0xffffffe0, RZ, 0xc0, !PT ;  /* 0xffffffe0181b7812 */ /* 0x000fc400078ec0ff */
[----:B------:R-:W-:Y:S02]  /*02d0*/  SHF.R.U32.HI R4, RZ, 0x1f, R19 ;  /* 0x0000001fff047819 */ /* 0x000fe40000011613 */
[----:B------:R-:W-:Y:S02]  /*02e0*/  LOP3.LUT R24, R8, 0xffffffe0, RZ, 0xc0, !PT ;  /* 0xffffffe008187812 */ /* 0x000fe400078ec0ff */
[----:B------:R-:W-:Y:S02]  /*02f0*/  LEA.HI R19, R19, R4, RZ, 0x1e ;  /* 0x0000000413137211 */ /* 0x000fe400078ff0ff */
[----:B------:R-:W-:Y:S01]  /*0300*/  IADD3 R5, R21, -R24, RZ ;  /* 0x8000001815057210 */ /* 0x000fe20007ffe0ff */
[----:B------:R-:W-:Y:S01]  /*0310*/  HFMA2.MMA R24, -RZ, RZ, 0, 4.02927398681640625e-05 ;  /* 0x000002a4ff187435 */ /* 0x000fe200000001ff */
[----:B------:R-:W-:Y:S02]  /*0320*/  SHF.R.U32.HI R9, RZ, 0x1f, R18 ;  /* 0x0000001fff097819 */ /* 0x000fe40000011612 */
[----:B------:R-:W-:-:S02]  /*0330*/  IADD3 R4, R22, -R27, RZ ;  /* 0x8000001b16047210 */ /* 0x000fc40007ffe0ff */
[----:B------:R-:W-:Y:S02]  /*0340*/  SHF.R.U32.HI R25, RZ, 0x1f, R20 ;  /* 0x0000001fff197819 */ /* 0x000fe40000011614 */
[----:B------:R-:W-:Y:S01]  /*0350*/  LEA.HI R18, R18, R9, RZ, 0x1e ;  /* 0x0000000912127211 */ /* 0x000fe200078ff0ff */
[----:B-1----:R-:W-:Y:S01]  /*0360*/  IMAD.WIDE R8, R4, 0x4, R6 ;  /* 0x0000000404087825 */ /* 0x002fe200078e0206 */
[----:B------:R-:W-:-:S03]  /*0370*/  LEA.HI R20, R20, R25, RZ, 0x1e ;  /* 0x0000001914147211 */ /* 0x000fc600078ff0ff */
[----:B------:R-:W-:Y:S01]  /*0380*/  IMAD.WIDE R6, R5, 0x4, R6 ;  /* 0x0000000405067825 */ /* 0x000fe200078e0206 */
[----:B------:R1:W2:Y:S03]  /*0390*/  LDG.E.EL R0, desc[UR4][R8.64] ;  /* 0x0000000408007981 */ /* 0x0002a6000c2e1900 */
[-C--:B------:R-:W-:Y:S02]  /*03a0*/  IMAD R22, R22, R24.reuse, 0x1b ;  /* 0x0000001b16167424 */ /* 0x080fe400078e0218 */
[----:B------:R-:W-:Y:S02]  /*03b0*/  IMAD R23, R21, R24, 0x1b ;  /* 0x0000001b15177424 */ /* 0x000fe400078e0218 */
[----:B------:R-:W-:Y:S02]  /*03c0*/  IMAD R25, R20, -0x18, R17 ;  /* 0xffffffe814197824 */ /* 0x000fe400078e0211 */
[----:B------:R-:W-:Y:S01]  /*03d0*/  IMAD.HI R24, R10, 0x2aaaaaab, RZ ;  /* 0x2aaaaaab0a187827 */ /* 0x000fe200078e02ff */
[----:B------:R-:W3:Y:S03]  /*03e0*/  LDC.64 R20, c[0x0][0x210] ;  /* 0x00008400ff147b82 */ /* 0x000ee60000000a00 */
[----:B------:R-:W-:Y:S01]  /*03f0*/  IMAD R19, R19, -0x18, R2 ;  /* 0xffffffe813137824 */ /* 0x000fe200078e0202 */
[----:B------:R-:W-:Y:S01]  /*0400*/  SHF.R.U32.HI R17, RZ, 0x1f, R24 ;  /* 0x0000001fff117819 */ /* 0x000fe20000011618 */
[----:B------:R4:W5:Y:S01]  /*0410*/  LDG.E.EL R2, desc[UR4][R6.64] ;  /* 0x0000000406027981 */ /* 0x000962000c2e1900 */
[----:B-1----:R-:W-:Y:S01]  /*0420*/  IMAD.HI R9, R11, 0x2aaaaaab, RZ ;  /* 0x2aaaaaab0b097827 */ /* 0x002fe200078e02ff */
[----:B------:R-:W-:-:S02]  /*0430*/  IADD3 R14, R14, R23, RZ ;  /* 0x000000170e0e7210 */ /* 0x000fc40007ffe0ff */
[----:B------:R-:W-:Y:S01]  /*0440*/  LEA.HI R29, R24, R17, RZ, 0x1e ;  /* 0x00000011181d7211 */ /* 0x000fe200078ff0ff */
[----:B------:R-:W-:Y:S01]  /*0450*/  IMAD R15, R18, -0x18, R15 ;  /* 0xffffffe8120f7824 */ /* 0x000fe200078e020f */
[----:B------:R-:W-:Y:S01]  /*0460*/  SHF.R.U32.HI R18, RZ, 0x1f, R9 ;  /* 0x0000001fff127819 */ /* 0x000fe20000011609 */
[----:B------:R-:W-:Y:S01]  /*0470*/  IMAD R27, R10, -0x18, R3 ;  /* 0xffffffe80a1b7824 */ /* 0x000fe200078e0203 */
[----:B------:R-:W-:Y:S01]  /*0480*/  IADD3 R24, R19, R22, RZ ;  /* 0x0000001613187210 */ /* 0x000fe20007ffe0ff */
[----:B------:R-:W-:Y:S01]  /*0490*/  IMAD R29, R29, -0x18, R10 ;  /* 0xffffffe81d1d7824 */ /* 0x000fe200078e020a */
[----:B------:R-:W-:Y:S01]  /*04a0*/  LEA.HI R18, R9, R18, RZ, 0x1e ;  /* 0x0000001209127211 */ /* 0x000fe200078ff0ff */
[----:B------:R-:W-:Y:S01]  /*04b0*/  IMAD R8, R11, -0x18, R16 ;  /* 0xffffffe80b087824 */ /* 0x000fe200078e0210 */
[----:B------:R-:W-:Y:S01]  /*04c0*/  IADD3 R10, R27, R22, RZ ;  /* 0x000000161b0a7210 */ /* 0x000fe20007ffe0ff */
[C---:B------:R-:W-:Y:S01]  /*04d0*/  IMAD R9, R29.reuse, 0x1a, R24 ;  /* 0x0000001a1d097824 */ /* 0x040fe200078e0218 */
[----:B----4-:R-:W-:Y:S01]  /*04e0*/  IADD3 R6, R12, R23, RZ ;  /* 0x000000170c067210 */ /* 0x010fe20007ffe0ff */
[----:B------:R-:W-:Y:S01]  /*04f0*/  IMAD R27, R18, -0x18, R11 ;  /* 0xffffffe8121b7824 */ /* 0x000fe200078e020b */
[----:B------:R-:W-:Y:S01]  /*0500*/  IADD3 R8, R8, R23, RZ ;  /* 0x0000001708087210 */ /* 0x000fe20007ffe0ff */
[----:B------:R-:W-:Y:S01]  /*0510*/  IMAD R7, R29, 0x1a, R10 ;  /* 0x0000001a1d077824 */ /* 0x000fe200078e020a */
[----:B------:R-:W-:Y:S01]  /*0520*/  IADD3 R12, R13, R23, RZ ;  /* 0x000000170d0c7210 */ /* 0x000fe20007ffe0ff */
[----:B------:R-:W-:Y:S01]  /*0530*/  IMAD R13, R27, 0x1a, R6 ;  /* 0x0000001a1b0d7824 */ /* 0x000fe200078e0206 */
[----:B------:R-:W1:Y:S01]  /*0540*/  LDC.64 R16, c[0x0][0x218] ;  /* 0x00008600ff107b82 */ /* 0x000e620000000a00 */
[----:B---3--:R-:W-:Y:S01]  /*0550*/  IMAD.WIDE R6, R7, 0x4, R20 ;  /* 0x0000000407067825 */ /* 0x008fe200078e0214 */
[----:B------:R-:W-:-:S02]  /*0560*/  IADD3 R26, R15, R22, RZ ;  /* 0x000000160f1a7210 */ /* 0x000fc40007ffe0ff */
[----:B------:R-:W-:Y:S01]  /*0570*/  IADD3 R22, R25, R22, RZ ;  /* 0x0000001619167210 */ /* 0x000fe20007ffe0ff */
[----:B------:R-:W-:Y:S02]  /*0580*/  IMAD R19, R27, 0x1a, R8 ;  /* 0x0000001a1b137824 */ /* 0x000fe400078e0208 */
[----:B------:R-:W-:Y:S01]  /*0590*/  IMAD.WIDE R8, R9, 0x4, R20 ;  /* 0x0000000409087825 */ /* 0x000fe200078e0214 */
[----:B------:R-:W3:Y:S03]  /*05a0*/  LDG.E R6, desc[UR4][R6.64] ;  /* 0x0000000406067981 */ /* 0x000ee6000c1e1900 */
[C---:B------:R-:W-:Y:S02]  /*05b0*/  IMAD R11, R27.reuse, 0x1a, R12 ;  /* 0x0000001a1b0b7824 */ /* 0x040fe400078e020c */
[----:B------:R-:W-:Y:S02]  /*05c0*/  IMAD R27, R27, 0x1a, R14 ;  /* 0x0000001a1b1b7824 */ /* 0x000fe400078e020e */
[----:B------:R-:W4:Y:S01]  /*05d0*/  LDC.64 R14, c[0x0][0x228] ;  /* 0x00008a00ff0e7b82 */ /* 0x000f220000000a00 */
[C---:B------:R-:W-:Y:S01]  /*05e0*/  IMAD R23, R29.reuse, 0x1a, R26 ;  /* 0x0000001a1d177824 */ /* 0x040fe200078e021a */
[----:B------:R1:W3:Y:S01]  /*05f0*/  LDG.E R7, desc[UR4][R8.64] ;  /* 0x0000000408077981 */ /* 0x0002e2000c1e1900 */
[----:B------:R-:W-:-:S05]  /*0600*/  IMAD R25, R29, 0x1a, R22 ;  /* 0x0000001a1d197824 */ /* 0x000fca00078e0216 */
[----:B-1----:R-:W1:Y:S01]  /*0610*/  LDC.64 R8, c[0x0][0x230] ;  /* 0x00008c00ff087b82 */ /* 0x002e620000000a00 */
[----:B------:R-:W-:-:S04]  /*0620*/  IMAD.WIDE R22, R23, 0x4, R20 ;  /* 0x0000000417167825 */ /* 0x000fc800078e0214 */
[----:B------:R-:W-:Y:S02]  /*0630*/  IMAD.WIDE R24, R25, 0x4, R20 ;  /* 0x0000000419187825 */ /* 0x000fe400078e0214 */
[----:B------:R-:W3:Y:S02]  /*0640*/  LDG.E R22, desc[UR4][R22.64] ;  /* 0x0000000416167981 */ /* 0x000ee4000c1e1900 */
[----:B------:R-:W-:Y:S02]  /*0650*/  IMAD.WIDE R28, R4, 0x4, R16 ;  /* 0x00000004041c7825 */ /* 0x000fe400078e0210 */
[----:B------:R-:W3:Y:S02]  /*0660*/  LDG.E R24, desc[UR4][R24.64] ;  /* 0x0000000418187981 */ /* 0x000ee4000c1e1900 */
[----:B------:R-:W-:-:S04]  /*0670*/  IMAD.WIDE R18, R19, 0x4, R20 ;  /* 0x0000000413127825 */ /* 0x000fc800078e0214 */
[--C-:B------:R-:W-:Y:S01]  /*0680*/  IMAD.WIDE R12, R13, 0x4, R20.reuse ;  /* 0x000000040d0c7825 */ /* 0x100fe200078e0214 */
[----:B0-----:R1:W3:Y:S03]  /*0690*/  LDG.E.EL R23, desc[UR4][R28.64] ;  /* 0x000000041c177981 */ /* 0x0012e6000c2e1900 */
[----:B------:R-:W-:Y:S01]  /*06a0*/  IMAD.WIDE R10, R11, 0x4, R20 ;  /* 0x000000040b0a7825 */ /* 0x000fe200078e0214 */
[----:B------:R-:W3:Y:S03]  /*06b0*/  LDG.E R18, desc[UR4][R18.64] ;  /* 0x0000000412127981 */ /* 0x000ee6000c1e1900 */
[----:B------:R-:W-:Y:S01]  /*06c0*/  IMAD.WIDE R16, R5, 0x4, R16 ;  /* 0x0000000405107825 */ /* 0x000fe200078e0210 */
[----:B------:R-:W3:Y:S03]  /*06d0*/  LDG.E R12, desc[UR4][R12.64] ;  /* 0x000000040c0c7981 */ /* 0x000ee6000c1e1900 */
[----:B------:R-:W-:Y:S01]  /*06e0*/  IMAD.WIDE R20, R27, 0x4, R20 ;  /* 0x000000041b147825 */ /* 0x000fe200078e0214 */
[----:B------:R-:W3:Y:S03]  /*06f0*/  LDG.E R10, desc[UR4][R10.64] ;  /* 0x000000040a0a7981 */ /* 0x000ee6000c1e1900 */
[C---:B----4-:R-:W-:Y:S01]  /*0700*/  IMAD.WIDE R26, R4.reuse, 0x4, R14 ;  /* 0x00000004041a7825 */ /* 0x050fe200078e020e */
[----:B------:R-:W4:Y:S03]  /*0710*/  LDG.E.EL R17, desc[UR4][R16.64] ;  /* 0x0000000410117981 */ /* 0x000f26000c2e1900 */
[----:B-1----:R-:W-:Y:S01]  /*0720*/  IMAD.WIDE R28, R4, 0x4, R8 ;  /* 0x00000004041c7825 */ /* 0x002fe200078e0208 */
[----:B------:R-:W4:Y:S03]  /*0730*/  LDG.E R20, desc[UR4][R20.64] ;  /* 0x0000000414147981 */ /* 0x000f26000c1e1900 */
[C---:B------:R-:W-:Y:S01]  /*0740*/  IMAD.WIDE R14, R5.reuse, 0x4, R14 ;  /* 0x00000004050e7825 */ /* 0x040fe200078e020e */
[----:B------:R-:W4:Y:S03]  /*0750*/  LDG.E.EL R26, desc[UR4][R26.64] ;  /* 0x000000041a1a7981 */ /* 0x000f26000c2e1900 */
[----:B------:R-:W-:Y:S01]  /*0760*/  IMAD.WIDE R8, R5, 0x4, R8 ;  /* 0x0000000405087825 */ /* 0x000fe200078e0208 */
[----:B------:R-:W4:Y:S04]  /*0770*/  LDG.E.EL R29, desc[UR4][R28.64] ;  /* 0x000000041c1d7981 */ /* 0x000f28000c2e1900 */
[----:B------:R0:W4:Y:S04]  /*0780*/  LDG.E.EL R14, desc[UR4][R14.64] ;  /* 0x000000040e0e7981 */ /* 0x000128000c2e1900 */
[----:B------:R1:W4:Y:S01]  /*0790*/  LDG.E.EL R9, desc[UR4][R8.64] ;  /* 0x0000000408097981 */ /* 0x000322000c2e1900 */
[----:B0-----:R-:W-:Y:S01]  /*07a0*/  MOV R15, 0x3e800000 ;  /* 0x3e800000000f7802 */ /* 0x001fe20000000f00 */
[----:B--2---:R-:W-:-:S04]  /*07b0*/  FADD R0, R0, 9.9999997473787516356e-06 ;  /* 0x3727c5ac00007421 */ /* 0x004fc80000000000 */
[----:B------:R-:W0:Y:S01]  /*07c0*/  MUFU.SQRT R4, R0 ;  /* 0x0000000000047308 */ /* 0x000e220000002000 */
[----:B-----5:R-:W-:-:S07]  /*07d0*/  FADD R2, R2, 9.9999997473787516356e-06 ;  /* 0x3727c5ac02027421 */ /* 0x020fce0000000000 */
[----:B------:R-:W2:Y:S01]  /*07e0*/  MUFU.SQRT R11, R2 ;  /* 0x00000002000b7308 */ /* 0x000ea20000002000 */
[C---:B0-----:R-:W-:Y:S02]  /*07f0*/  FSETP.GT.AND P0, PT, R4.reuse, 8.50705917302346158658e+37, PT ;  /* 0x7e8000000400780b */ /* 0x041fe40003f04000 */
[----:B------:R-:W-:Y:S02]  /*0800*/  FSETP.GEU.AND P2, PT, R4, 1.175494350822287508e-38, PT ;  /* 0x008000000400780b */ /* 0x000fe40003f4e000 */
[C---:B--2---:R-:W-:Y:S02]  /*0810*/  FSETP.GT.AND P1, PT, R11.reuse, 8.50705917302346158658e+37, PT ;  /* 0x7e8000000b00780b */ /* 0x044fe40003f24000 */
[----:B------:R-:W-:-:S07]  /*0820*/  FSETP.GEU.AND P3, PT, R11, 1.175494350822287508e-38, PT ;  /* 0x008000000b00780b */ /* 0x000fce0003f6e000 */
[----:B------:R-:W-:-:S04]  /*0830*/  @P0 FMUL R4, R4, 0.25 ;  /* 0x3e80000004040820 */ /* 0x000fc80000400000 */
[----:B------:R-:W-:Y:S01]  /*0840*/  @!P2 FMUL R4, R4, 16777216 ;  /* 0x4b8000000404a820 */ /* 0x000fe20000400000 */
[----:B------:R-:W-:-:S03]  /*0850*/  @P1 FMUL R11, R11, 0.25 ;  /* 0x3e8000000b0b1820 */ /* 0x000fc60000400000 */
[----:B-1----:R0:W1:Y:S01]  /*0860*/  MUFU.RCP R8, R4 ;  /* 0x0000000400087308 */ /* 0x0020620000001000 */
[----:B------:R-:W-:Y:S01]  /*0870*/  @!P3 FMUL R11, R11, 16777216 ;  /* 0x4b8000000b0bb820 */ /* 0x000fe20000400000 */
[----:B------:R-:W-:-:S06]  /*0880*/  FSEL R13, R15, 1, P0 ;  /* 0x3f8000000f0d7808 */ /* 0x000fcc0000000000 */
[----:B------:R-:W2:Y:S01]  /*0890*/  MUFU.RCP R0, R11 ;  /* 0x0000000b00007308 */ /* 0x000ea20000001000 */
[----:B------:R-:W-:Y:S01]  /*08a0*/  @!P2 FMUL R13, R13, 16777216 ;  /* 0x4b8000000d0da820 */ /* 0x000fe20000400000 */
[----:B------:R-:W-:Y:S01]  /*08b0*/  FSEL R15, R15, 1, P1 ;  /* 0x3f8000000f0f7808 */ /* 0x000fe20000800000 */
[----:B0-----:R-:W0:Y:S02]  /*08c0*/  LDC.64 R4, c[0x0][0x238] ;  /* 0x00008e00ff047b82 */ /* 0x001e240000000a00 */
[----:B-1----:R-:W-:Y:S02]  /*08d0*/  FMUL R13, R8, R13 ;  /* 0x0000000d080d7220 */ /* 0x002fe40000400000 */
[----:B------:R-:W-:-:S04]  /*08e0*/  @!P3 FMUL R15, R15, 16777216 ;  /* 0x4b8000000f0fb820 */ /* 0x000fc80000400000 */
[----:B--2---:R-:W-:Y:S01]  /*08f0*/  FMUL R15, R0, R15 ;  /* 0x0000000f000f7220 */ /* 0x004fe20000400000 */
[--C-:B---3--:R-:W-:Y:S01]  /*0900*/  FADD R24, R24, -R23.reuse ;  /* 0x8000001718187221 */ /* 0x108fe20000000000 */
[--C-:B------:R-:W-:Y:S01]  /*0910*/  FADD R6, R6, -R23.reuse ;  /* 0x8000001706067221 */ /* 0x100fe20000000000 */
[--C-:B------:R-:W-:Y:S01]  /*0920*/  FADD R7, R7, -R23.reuse ;  /* 0x8000001707077221 */ /* 0x100fe20000000000 */
[----:B------:R-:W-:Y:S01]  /*0930*/  FADD R22, R22, -R23 ;  /* 0x8000001716167221 */ /* 0x000fe20000000000 */
[C---:B------:R-:W-:Y:S01]  /*0940*/  FMUL R24, R13.reuse, R24 ;  /* 0x000000180d187220 */ /* 0x040fe20000400000 */
[C---:B------:R-:W-:Y:S01]  /*0950*/  FMUL R6, R13.reuse, R6 ;  /* 0x000000060d067220 */ /* 0x040fe20000400000 */
[C---:B------:R-:W-:Y:S01]  /*0960*/  FMUL R0, R13.reuse, R7 ;  /* 0x000000070d007220 */ /* 0x040fe20000400000 */
[----:B------:R-:W-:Y:S01]  /*0970*/  FMUL R22, R13, R22 ;  /* 0x000000160d167220 */ /* 0x000fe20000400000 */
[--C-:B----4-:R-:W-:Y:S01]  /*0980*/  FADD R18, R18, -R17.reuse ;  /* 0x8000001112127221 */ /* 0x110fe20000000000 */
[--C-:B------:R-:W-:Y:S01]  /*0990*/  FADD R12, R12, -R17.reuse ;  /* 0x800000110c0c7221 */ /* 0x100fe20000000000 */
[--C-:B------:R-:W-:Y:S01]  /*09a0*/  FADD R10, R10, -R17.reuse ;  /* 0x800000110a0a7221 */ /* 0x100fe20000000000 */
[----:B------:R-:W-:-:S02]  /*09b0*/  FADD R20, R20, -R17 ;  /* 0x8000001114147221 */ /* 0x000fc40000000000 */
[C---:B------:R-:W-:Y:S01]  /*09c0*/  FMUL R12, R15.reuse, R12 ;  /* 0x0000000c0f0c7220 */ /* 0x040fe20000400000 */
[C---:B------:R-:W-:Y:S01]  /*09d0*/  FMUL R10, R15.reuse, R10 ;  /* 0x0000000a0f0a7220 */ /* 0x040fe20000400000 */
[C---:B------:R-:W-:Y:S01]  /*09e0*/  FMUL R18, R15.reuse, R18 ;  /* 0x000000120f127220 */ /* 0x040fe20000400000 */
[----:B------:R-:W-:Y:S01]  /*09f0*/  FMUL R20, R15, R20 ;  /* 0x000000140f147220 */ /* 0x000fe20000400000 */
[C-C-:B------:R-:W-:Y:S01]  /*0a00*/  FFMA R24, R26.reuse, R24, R29.reuse ;  /* 0x000000181a187223 */ /* 0x140fe2000000001d */
[C-C-:B------:R-:W-:Y:S01]  /*0a10*/  FFMA R8, R26.reuse, R6, R29.reuse ;  /* 0x000000061a087223 */ /* 0x140fe2000000001d */
[C-C-:B------:R-:W-:Y:S01]  /*0a20*/  FFMA R0, R26.reuse, R0, R29.reuse ;  /* 0x000000001a007223 */ /* 0x140fe2000000001d */
[----:B------:R-:W-:Y:S02]  /*0a30*/  FFMA R22, R26, R22, R29 ;  /* 0x000000161a167223 */ /* 0x000fe4000000001d */
[----:B------:R-:W-:Y:S01]  /*0a40*/  FSETP.GEU.AND P6, PT, R24, RZ, PT ;  /* 0x000000ff1800720b */ /* 0x000fe20003fce000 */
[C-C-:B------:R-:W-:Y:S01]  /*0a50*/  FFMA R18, R14.reuse, R18, R9.reuse ;  /* 0x000000120e127223 */ /* 0x140fe20000000009 */
[C-C-:B------:R-:W-:Y:S01]  /*0a60*/  FFMA R12, R14.reuse, R12, R9.reuse ;  /* 0x0000000c0e0c7223 */ /* 0x140fe20000000009 */
[C-C-:B------:R-:W-:Y:S01]  /*0a70*/  FFMA R10, R14.reuse, R10, R9.reuse ;  /* 0x0000000a0e0a7223 */ /* 0x140fe20000000009 */
[----:B------:R-:W-:Y:S01]  /*0a80*/  FFMA R20, R14, R20, R9 ;  /* 0x000000140e147223 */ /* 0x000fe20000000009 */
[----:B------:R-:W-:-:S02]  /*0a90*/  FSETP.GEU.AND P2, PT, R8, RZ, PT ;  /* 0x000000ff0800720b */ /* 0x000fc40003f4e000 */
[----:B------:R-:W-:Y:S02]  /*0aa0*/  SEL R7, R24, RZ, P6 ;  /* 0x000000ff18077207 */ /* 0x000fe40003000000 */
[----:B------:R-:W-:Y:S02]  /*0ab0*/  FSETP.GEU.AND P0, PT, R22, RZ, PT ;  /* 0x000000ff1600720b */ /* 0x000fe40003f0e000 */
[----:B------:R-:W-:Y:S02]  /*0ac0*/  FSETP.GEU.AND P1, PT, R0, RZ, PT ;  /* 0x000000ff0000720b */ /* 0x000fe40003f2e000 */
[----:B------:R-:W-:Y:S02]  /*0ad0*/  FSETP.GEU.AND P3, PT, R20, RZ, PT ;  /* 0x000000ff1400720b */ /* 0x000fe40003f6e000 */
[----:B------:R-:W-:Y:S02]  /*0ae0*/  FSETP.GEU.AND P4, PT, R10, RZ, PT ;  /* 0x000000ff0a00720b */ /* 0x000fe40003f8e000 */
[----:B------:R-:W-:-:S02]  /*0af0*/  FSETP.GEU.AND P5, PT, R12, RZ, PT ;  /* 0x000000ff0c00720b */ /* 0x000fc40003fae000 */
[----:B------:R-:W-:Y:S01]  /*0b00*/  FSETP.GEU.AND P6, PT, R18, RZ, PT ;  /* 0x000000ff1200720b */ /* 0x000fe20003fce000 */
[----:B0-----:R-:W-:Y:S01]  /*0b10*/  IMAD.WIDE R2, R3, 0x4, R4 ;  /* 0x0000000403027825 */ /* 0x001fe200078e0204 */
[----:B------:R-:W-:Y:S02]  /*0b20*/  SEL R4, R8, RZ, P2 ;  /* 0x000000ff08047207 */ /* 0x000fe40001000000 */
[----:B------:R-:W-:Y:S02]  /*0b30*/  SEL R6, R22, RZ, P0 ;  /* 0x000000ff16067207 */ /* 0x000fe40000000000 */
[----:B------:R-:W-:Y:S02]  /*0b40*/  SEL R5, R0, RZ, P1 ;  /* 0x000000ff00057207 */ /* 0x000fe40000800000 */
[----:B------:R-:W-:Y:S02]  /*0b50*/  SEL R11, R20, RZ, P3 ;  /* 0x000000ff140b7207 */ /* 0x000fe40001800000 */
[----:B------:R-:W-:-:S02]  /*0b60*/  SEL R10, R10, RZ, P4 ;  /* 0x000000ff0a0a7207 */ /* 0x000fc40002000000 */
[----:B------:R-:W-:Y:S02]  /*0b70*/  SEL R9, R12, RZ, P5 ;  /* 0x000000ff0c097207 */ /* 0x000fe40002800000 */
[----:B------:R-:W-:Y:S01]  /*0b80*/  SEL R8, R18, RZ, P6 ;  /* 0x000000ff12087207 */ /* 0x000fe20003000000 */
[----:B------:R-:W-:Y:S04]  /*0b90*/  STG.E.128 desc[UR4][R2.64], R4 ;  /* 0x0000000402007986 */ /* 0x000fe8000c101d04 */
[----:B------:R-:W-:Y:S01]  /*0ba0*/  STG.E.128 desc[UR4][R2.64+0x800], R8 ;  /* 0x0008000802007986 */ /* 0x000fe2000c101d04 */
[----:B------:R-:W-:Y:S05]  /*0bb0*/  EXIT ;  /* 0x000000000000794d */ /* 0x000fea0003800000 */
.L_x_0:
[----:B------:R-:W-:-:S00]  /*0bc0*/  BRA `(.L_x_0) ;  /* 0xfffffffc00fc7947 */ /* 0x000fc0000383ffff */
[----:B------:R-:W-:-:S00]  /*0bd0*/  NOP ;  /* 0x0000000000007918 */ /* 0x000fc00000000000 */
        /* <DEDUP_REMOVED lines=10> */
.L_x_1:


//--------------------- .nv.global.init           --------------------------
	.section	.nv.global.init,"aw",@progbits
.nv.global.init:
	.type		_$_str,@object
	.size		_$_str,(_$_str_$_2 - _$_str)
_$_str:
        /*0000*/ 	.byte	0x5f, 0x5f, 0x43, 0x55, 0x44, 0x41, 0x5f, 0x46, 0x54, 0x5a, 0x00
	.type		_$_str_$_2,@object
	.size		_$_str_$_2,(.L_1 - _$_str_$_2)
_$_str_$_2:
        /*000b*/ 	.byte	0x5f, 0x5f, 0x43, 0x55, 0x44, 0x41, 0x5f, 0x50, 0x52, 0x45, 0x43, 0x5f, 0x53, 0x51, 0x52, 0x54
        /*001b*/ 	.byte	0x00
.L_1:


//--------------------- .nv.constant0.triton_poi_fused_clone_10 --------------------------
	.section	.nv.constant0.triton_poi_fused_clone_10,"a",@progbits
	.sectionflags	@""
	.align	4
.nv.constant0.triton_poi_fused_clone_10:
	.zero		580
